//
// Generated by NVIDIA NVVM Compiler
//
// Compiler Build ID: CL-36424714
// Cuda compilation tools, release 13.0, V13.0.88
// Based on NVVM 20.0.0
//

.version 9.0
.target sm_100
.address_size 64

	// .globl	_Z12CGradientGPUPfS_S_iif

.visible .entry _Z12CGradientGPUPfS_S_iif(
	.param .u64 .ptr .align 1 _Z12CGradientGPUPfS_S_iif_param_0,
	.param .u64 .ptr .align 1 _Z12CGradientGPUPfS_S_iif_param_1,
	.param .u64 .ptr .align 1 _Z12CGradientGPUPfS_S_iif_param_2,
	.param .u32 _Z12CGradientGPUPfS_S_iif_param_3,
	.param .u32 _Z12CGradientGPUPfS_S_iif_param_4,
	.param .f32 _Z12CGradientGPUPfS_S_iif_param_5
)
{
	.reg .b32 	%r<15>;
	.reg .b32 	%f<14>;
	.reg .b64 	%rd<24>;

	ld.param.u64 	%rd1, [_Z12CGradientGPUPfS_S_iif_param_0];
	ld.param.u64 	%rd2, [_Z12CGradientGPUPfS_S_iif_param_1];
	ld.param.u64 	%rd3, [_Z12CGradientGPUPfS_S_iif_param_2];
	ld.param.u32 	%r1, [_Z12CGradientGPUPfS_S_iif_param_3];
	ld.param.f32 	%f1, [_Z12CGradientGPUPfS_S_iif_param_5];
	cvta.to.global.u64 	%rd4, %rd2;
	cvta.to.global.u64 	%rd5, %rd3;
	cvta.to.global.u64 	%rd6, %rd1;
	mov.u32 	%r2, %tid.x;
	mov.u32 	%r3, %tid.y;
	mov.u32 	%r4, %ctaid.x;
	mov.u32 	%r5, %ntid.x;
	mov.u32 	%r6, %ctaid.y;
	mov.u32 	%r7, %ntid.y;
	mad.lo.s32 	%r8, %r4, %r5, %r2;
	mad.lo.s32 	%r9, %r6, %r7, %r3;
	mad.lo.s32 	%r10, %r1, %r9, %r1;
	cvt.s64.s32 	%rd7, %r10;
	cvt.s64.s32 	%rd8, %r8;
	add.s64 	%rd9, %rd8, %rd7;
	shl.b64 	%rd10, %rd9, 2;
	add.s64 	%rd11, %rd6, %rd10;
	ld.global.f32 	%f2, [%rd11+8];
	add.s32 	%r11, %r10, %r8;
	mul.wide.s32 	%rd12, %r11, 4;
	add.s64 	%rd13, %rd6, %rd12;
	ld.global.f32 	%f3, [%rd13];
	add.f32 	%f4, %f2, %f3;
	add.s32 	%r12, %r10, %r1;
	cvt.s64.s32 	%rd14, %r12;
	add.s64 	%rd15, %rd14, %rd8;
	shl.b64 	%rd16, %rd15, 2;
	add.s64 	%rd17, %rd6, %rd16;
	ld.global.f32 	%f5, [%rd17+4];
	add.f32 	%f6, %f4, %f5;
	shl.b32 	%r13, %r1, 1;
	sub.s32 	%r14, %r12, %r13;
	cvt.s64.s32 	%rd18, %r14;
	add.s64 	%rd19, %rd18, %rd8;
	shl.b64 	%rd20, %rd19, 2;
	add.s64 	%rd21, %rd6, %rd20;
	ld.global.f32 	%f7, [%rd21+4];
	add.f32 	%f8, %f6, %f7;
	mul.f32 	%f9, %f1, %f1;
	add.s64 	%rd22, %rd5, %rd12;
	ld.global.f32 	%f10, [%rd22+4];
	mul.f32 	%f11, %f9, %f10;
	sub.f32 	%f12, %f8, %f11;
	mul.f32 	%f13, %f12, 0f3E800000;
	add.s64 	%rd23, %rd4, %rd12;
	st.global.f32 	[%rd23+4], %f13;
	ret;

}
	// .globl	_Z9rx_updatePfS_fS_S_ii
.visible .entry _Z9rx_updatePfS_fS_S_ii(
	.param .u64 .ptr .align 1 _Z9rx_updatePfS_fS_S_ii_param_0,
	.param .u64 .ptr .align 1 _Z9rx_updatePfS_fS_S_ii_param_1,
	.param .f32 _Z9rx_updatePfS_fS_S_ii_param_2,
	.param .u64 .ptr .align 1 _Z9rx_updatePfS_fS_S_ii_param_3,
	.param .u64 .ptr .align 1 _Z9rx_updatePfS_fS_S_ii_param_4,
	.param .u32 _Z9rx_updatePfS_fS_S_ii_param_5,
	.param .u32 _Z9rx_updatePfS_fS_S_ii_param_6
)
{
	.reg .b32 	%r<13>;
	.reg .b32 	%f<8>;
	.reg .b64 	%rd<14>;

	ld.param.u64 	%rd1, [_Z9rx_updatePfS_fS_S_ii_param_0];
	ld.param.u64 	%rd2, [_Z9rx_updatePfS_fS_S_ii_param_1];
	ld.param.f32 	%f1, [_Z9rx_updatePfS_fS_S_ii_param_2];
	ld.param.u64 	%rd3, [_Z9rx_updatePfS_fS_S_ii_param_3];
	ld.param.u64 	%rd4, [_Z9rx_updatePfS_fS_S_ii_param_4];
	ld.param.u32 	%r1, [_Z9rx_updatePfS_fS_S_ii_param_5];
	cvta.to.global.u64 	%rd5, %rd2;
	cvta.to.global.u64 	%rd6, %rd4;
	cvta.to.global.u64 	%rd7, %rd1;
	cvta.to.global.u64 	%rd8, %rd3;
	mov.u32 	%r2, %tid.x;
	mov.u32 	%r3, %tid.y;
	mov.u32 	%r4, %ctaid.x;
	mov.u32 	%r5, %ntid.x;
	mov.u32 	%r6, %ctaid.y;
	mov.u32 	%r7, %ntid.y;
	mad.lo.s32 	%r8, %r6, %r7, %r3;
	mad.lo.s32 	%r9, %r1, %r8, %r1;
	mad.lo.s32 	%r10, %r4, %r5, %r2;
	add.s32 	%r11, %r10, %r9;
	add.s32 	%r12, %r11, 1;
	mul.wide.s32 	%rd9, %r12, 4;
	add.s64 	%rd10, %rd8, %rd9;
	ld.global.f32 	%f2, [%rd10];
	add.s64 	%rd11, %rd7, %rd9;
	ld.global.f32 	%f3, [%rd11];
	fma.rn.f32 	%f4, %f1, %f2, %f3;
	st.global.f32 	[%rd11], %f4;
	add.s64 	%rd12, %rd6, %rd9;
	ld.global.f32 	%f5, [%rd12];
	add.s64 	%rd13, %rd5, %rd9;
	ld.global.f32 	%f6, [%rd13];
	fma.rn.f32 	%f7, %f1, %f5, %f6;
	st.global.f32 	[%rd13], %f7;
	ret;

}


// ===== COMPILED SASS (sm_100) =====

	.target	sm_100

	.elftype	@"ET_EXEC"


//--------------------- .note.nv.tkinfo           --------------------------
	.section	.note.nv.tkinfo,"",@"SHT_NOTE"
	.sectionflags	@"SHF_NOTE_NV_TKINFO"
	.tkinfo
        /*0018*/ 	.word	0x00000002
        /*0030*/ 	.string	""
        /*0030*/ 	.string	"ptxas"
        /*0030*/ 	.string	"Cuda compilation tools, release 13.0, V13.0.88"
        /*0030*/ 	.string	"Build cuda_13.0.r13.0/compiler.36424714_0"
        /*0030*/ 	.string	"-arch sm_100 -m 64 "



//--------------------- .note.nv.cuinfo           --------------------------
	.section	.note.nv.cuinfo,"",@"SHT_NOTE"
	.sectionflags	@"SHF_NOTE_NV_CUINFO"
        /*0018*/ 	.short	0x0002
        /*001a*/ 	.short	0x0064
        /*001c*/ 	.short	0x0082
	.zero		2


//--------------------- .nv.info                  --------------------------
	.section	.nv.info,"",@"SHT_CUDA_INFO"
	.align	4


	//----- nvinfo : EIATTR_REGCOUNT
	.align		4
        /*0000*/ 	.byte	0x04, 0x2f
        /*0002*/ 	.short	(.L_1 - .L_0)
	.align		4
.L_0:
        /*0004*/ 	.word	index@(_Z12CGradientGPUPfS_S_iif)
        /*0008*/ 	.word	0x00000012


	//----- nvinfo : EIATTR_FRAME_SIZE
	.align		4
.L_1:
        /*000c*/ 	.byte	0x04, 0x11
        /*000e*/ 	.short	(.L_3 - .L_2)
	.align		4
.L_2:
        /*0010*/ 	.word	index@(_Z12CGradientGPUPfS_S_iif)
        /*0014*/ 	.word	0x00000000


	//----- nvinfo : EIATTR_REGCOUNT
	.align		4
.L_3:
        /*0018*/ 	.byte	0x04, 0x2f
        /*001a*/ 	.short	(.L_5 - .L_4)
	.align		4
.L_4:
        /*001c*/ 	.word	index@(_Z9rx_updatePfS_fS_S_ii)
        /*0020*/ 	.word	0x00000010


	//----- nvinfo : EIATTR_FRAME_SIZE
	.align		4
.L_5:
        /*0024*/ 	.byte	0x04, 0x11
        /*0026*/ 	.short	(.L_7 - .L_6)
	.align		4
.L_6:
        /*0028*/ 	.word	index@(_Z9rx_updatePfS_fS_S_ii)
        /*002c*/ 	.word	0x00000000


	//----- nvinfo : EIATTR_MIN_STACK_SIZE
	.align		4
.L_7:
        /*0030*/ 	.byte	0x04, 0x12
        /*0032*/ 	.short	(.L_9 - .L_8)
	.align		4
.L_8:
        /*0034*/ 	.word	index@(_Z9rx_updatePfS_fS_S_ii)
        /*0038*/ 	.word	0x00000000


	//----- nvinfo : EIATTR_MIN_STACK_SIZE
	.align		4
.L_9:
        /*003c*/ 	.byte	0x04, 0x12
        /*003e*/ 	.short	(.L_11 - .L_10)
	.align		4
.L_10:
        /*0040*/ 	.word	index@(_Z12CGradientGPUPfS_S_iif)
        /*0044*/ 	.word	0x00000000
.L_11:


//--------------------- .nv.compat                --------------------------
	.section	.nv.compat,"",@"SHT_CUDA_COMPAT_INFO"
	.align	4
        /*0000*/ 	.byte	0x02, 0x09, 0x00, 0x00, 0x02, 0x02, 0x01, 0x00, 0x02, 0x05, 0x05, 0x00, 0x03, 0x07, 0x01, 0x01
        /*0010*/ 	.byte	0x02, 0x03, 0x00, 0x00, 0x02, 0x06, 0x01, 0x00, 0x04, 0x0b, 0x08, 0x00, 0x09, 0x00, 0x00, 0x00
        /*0020*/ 	.byte	0x00, 0x00, 0x00, 0x00


//--------------------- .nv.info._Z9rx_updatePfS_fS_S_ii --------------------------
	.section	.nv.info._Z9rx_updatePfS_fS_S_ii,"",@"SHT_CUDA_INFO"
	.sectionflags	@""
	.align	4


	//----- nvinfo : EIATTR_CUDA_API_VERSION
	.align		4
        /*0000*/ 	.byte	0x04, 0x37
        /*0002*/ 	.short	(.L_13 - .L_12)
.L_12:
        /*0004*/ 	.word	0x00000082


	//----- nvinfo : EIATTR_KPARAM_INFO
	.align		4
.L_13:
        /*0008*/ 	.byte	0x04, 0x17
        /*000a*/ 	.short	(.L_15 - .L_14)
.L_14:
        /*000c*/ 	.word	0x00000000
        /*0010*/ 	.short	0x0006
        /*0012*/ 	.short	0x002c
        /*0014*/ 	.byte	0x00, 0xf0, 0x11, 0x00


	//----- nvinfo : EIATTR_KPARAM_INFO
	.align		4
.L_15:
        /*0018*/ 	.byte	0x04, 0x17
        /*001a*/ 	.short	(.L_17 - .L_16)
.L_16:
        /*001c*/ 	.word	0x00000000
        /*0020*/ 	.short	0x0005
        /*0022*/ 	.short	0x0028
        /*0024*/ 	.byte	0x00, 0xf0, 0x11, 0x00


	//----- nvinfo : EIATTR_KPARAM_INFO
	.align		4
.L_17:
        /*0028*/ 	.byte	0x04, 0x17
        /*002a*/ 	.short	(.L_19 - .L_18)
.L_18:
        /*002c*/ 	.word	0x00000000
        /*0030*/ 	.short	0x0004
        /*0032*/ 	.short	0x0020
        /*0034*/ 	.byte	0x00, 0xf5, 0x21, 0x00


	//----- nvinfo : EIATTR_KPARAM_INFO
	.align		4
.L_19:
        /*0038*/ 	.byte	0x04, 0x17
        /*003a*/ 	.short	(.L_21 - .L_20)
.L_20:
        /*003c*/ 	.word	0x00000000
        /*0040*/ 	.short	0x0003
        /*0042*/ 	.short	0x0018
        /*0044*/ 	.byte	0x00, 0xf5, 0x21, 0x00


	//----- nvinfo : EIATTR_KPARAM_INFO
	.align		4
.L_21:
        /*0048*/ 	.byte	0x04, 0x17
        /*004a*/ 	.short	(.L_23 - .L_22)
.L_22:
        /*004c*/ 	.word	0x00000000
        /*0050*/ 	.short	0x0002
        /*0052*/ 	.short	0x0010
        /*0054*/ 	.byte	0x00, 0xf0, 0x11, 0x00


	//----- nvinfo : EIATTR_KPARAM_INFO
	.align		4
.L_23:
        /*0058*/ 	.byte	0x04, 0x17
        /*005a*/ 	.short	(.L_25 - .L_24)
.L_24:
        /*005c*/ 	.word	0x00000000
        /*0060*/ 	.short	0x0001
        /*0062*/ 	.short	0x0008
        /*0064*/ 	.byte	0x00, 0xf5, 0x21, 0x00


	//----- nvinfo : EIATTR_KPARAM_INFO
	.align		4
.L_25:
        /*0068*/ 	.byte	0x04, 0x17
        /*006a*/ 	.short	(.L_27 - .L_26)
.L_26:
        /*006c*/ 	.word	0x00000000
        /*0070*/ 	.short	0x0000
        /*0072*/ 	.short	0x0000
        /*0074*/ 	.byte	0x00, 0xf5, 0x21, 0x00


	//----- nvinfo : EIATTR_SPARSE_MMA_MASK
	.align		4
.L_27:
        /*0078*/ 	.byte	0x03, 0x50
        /*007a*/ 	.short	0x0000


	//----- nvinfo : EIATTR_MAXREG_COUNT
	.align		4
        /*007c*/ 	.byte	0x03, 0x1b
        /*007e*/ 	.short	0x00ff


	//----- nvinfo : EIATTR_MERCURY_ISA_VERSION
	.align		4
        /*0080*/ 	.byte	0x03, 0x5f
        /*0082*/ 	.short	0x0101


	//----- nvinfo : EIATTR_VRC_CTA_INIT_COUNT
	.align		4
        /*0084*/ 	.byte	0x02, 0x4a
	.zero		1
	.zero		1


	//----- nvinfo : EIATTR_EXIT_INSTR_OFFSETS
	.align		4
        /*0088*/ 	.byte	0x04, 0x1c
        /*008a*/ 	.short	(.L_29 - .L_28)


	//   ....[0]....
.L_28:
        /*008c*/ 	.word	0x000001e0


	//----- nvinfo : EIATTR_CBANK_PARAM_SIZE
	.align		4
.L_29:
        /*0090*/ 	.byte	0x03, 0x19
        /*0092*/ 	.short	0x0030


	//----- nvinfo : EIATTR_PARAM_CBANK
	.align		4
        /*0094*/ 	.byte	0x04, 0x0a
        /*0096*/ 	.short	(.L_31 - .L_30)
	.align		4
.L_30:
        /*0098*/ 	.word	index@(.nv.constant0._Z9rx_updatePfS_fS_S_ii)
        /*009c*/ 	.short	0x0380
        /*009e*/ 	.short	0x0030


	//----- nvinfo : EIATTR_SW_WAR
	.align		4
.L_31:
        /*00a0*/ 	.byte	0x04, 0x36
        /*00a2*/ 	.short	(.L_33 - .L_32)
.L_32:
        /*00a4*/ 	.word	0x00000008
.L_33:


//--------------------- .nv.info._Z12CGradientGPUPfS_S_iif --------------------------
	.section	.nv.info._Z12CGradientGPUPfS_S_iif,"",@"SHT_CUDA_INFO"
	.sectionflags	@""
	.align	4


	//----- nvinfo : EIATTR_CUDA_API_VERSION
	.align		4
        /*0000*/ 	.byte	0x04, 0x37
        /*0002*/ 	.short	(.L_35 - .L_34)
.L_34:
        /*0004*/ 	.word	0x00000082


	//----- nvinfo : EIATTR_KPARAM_INFO
	.align		4
.L_35:
        /*0008*/ 	.byte	0x04, 0x17
        /*000a*/ 	.short	(.L_37 - .L_36)
.L_36:
        /*000c*/ 	.word	0x00000000
        /*0010*/ 	.short	0x0005
        /*0012*/ 	.short	0x0020
        /*0014*/ 	.byte	0x00, 0xf0, 0x11, 0x00


	//----- nvinfo : EIATTR_KPARAM_INFO
	.align		4
.L_37:
        /*0018*/ 	.byte	0x04, 0x17
        /*001a*/ 	.short	(.L_39 - .L_38)
.L_38:
        /*001c*/ 	.word	0x00000000
        /*0020*/ 	.short	0x0004
        /*0022*/ 	.short	0x001c
        /*0024*/ 	.byte	0x00, 0xf0, 0x11, 0x00


	//----- nvinfo : EIATTR_KPARAM_INFO
	.align		4
.L_39:
        /*0028*/ 	.byte	0x04, 0x17
        /*002a*/ 	.short	(.L_41 - .L_40)
.L_40:
        /*002c*/ 	.word	0x00000000
        /*0030*/ 	.short	0x0003
        /*0032*/ 	.short	0x0018
        /*0034*/ 	.byte	0x00, 0xf0, 0x11, 0x00


	//----- nvinfo : EIATTR_KPARAM_INFO
	.align		4
.L_41:
        /*0038*/ 	.byte	0x04, 0x17
        /*003a*/ 	.short	(.L_43 - .L_42)
.L_42:
        /*003c*/ 	.word	0x00000000
        /*0040*/ 	.short	0x0002
        /*0042*/ 	.short	0x0010
        /*0044*/ 	.byte	0x00, 0xf5, 0x21, 0x00


	//----- nvinfo : EIATTR_KPARAM_INFO
	.align		4
.L_43:
        /*0048*/ 	.byte	0x04, 0x17
        /*004a*/ 	.short	(.L_45 - .L_44)
.L_44:
        /*004c*/ 	.word	0x00000000
        /*0050*/ 	.short	0x0001
        /*0052*/ 	.short	0x0008
        /*0054*/ 	.byte	0x00, 0xf5, 0x21, 0x00


	//----- nvinfo : EIATTR_KPARAM_INFO
	.align		4
.L_45:
        /*0058*/ 	.byte	0x04, 0x17
        /*005a*/ 	.short	(.L_47 - .L_46)
.L_46:
        /*005c*/ 	.word	0x00000000
        /*0060*/ 	.short	0x0000
        /*0062*/ 	.short	0x0000
        /*0064*/ 	.byte	0x00, 0xf5, 0x21, 0x00


	//----- nvinfo : EIATTR_SPARSE_MMA_MASK
	.align		4
.L_47:
        /*0068*/ 	.byte	0x03, 0x50
        /*006a*/ 	.short	0x0000


	//----- nvinfo : EIATTR_MAXREG_COUNT
	.align		4
        /*006c*/ 	.byte	0x03, 0x1b
        /*006e*/ 	.short	0x00ff


	//----- nvinfo : EIATTR_MERCURY_ISA_VERSION
	.align		4
        /*0070*/ 	.byte	0x03, 0x5f
        /*0072*/ 	.short	0x0101


	//----- nvinfo : EIATTR_VRC_CTA_INIT_COUNT
	.align		4
        /*0074*/ 	.byte	0x02, 0x4a
	.zero		1
	.zero		1


	//----- nvinfo : EIATTR_EXIT_INSTR_OFFSETS
	.align		4
        /*0078*/ 	.byte	0x04, 0x1c
        /*007a*/ 	.short	(.L_49 - .L_48)


	//   ....[0]....
.L_48:
        /*007c*/ 	.word	0x00000310


	//----- nvinfo : EIATTR_CBANK_PARAM_SIZE
	.align		4
.L_49:
        /*0080*/ 	.byte	0x03, 0x19
        /*0082*/ 	.short	0x0024


	//----- nvinfo : EIATTR_PARAM_CBANK
	.align		4
        /*0084*/ 	.byte	0x04, 0x0a
        /*0086*/ 	.short	(.L_51 - .L_50)
	.align		4
.L_50:
        /*0088*/ 	.word	index@(.nv.constant0._Z12CGradientGPUPfS_S_iif)
        /*008c*/ 	.short	0x0380
        /*008e*/ 	.short	0x0024


	//----- nvinfo : EIATTR_SW_WAR
	.align		4
.L_51:
        /*0090*/ 	.byte	0x04, 0x36
        /*0092*/ 	.short	(.L_53 - .L_52)
.L_52:
        /*0094*/ 	.word	0x00000008
.L_53:


//--------------------- .nv.callgraph             --------------------------
	.section	.nv.callgraph,"",@"SHT_CUDA_CALLGRAPH"
	.align	4
	.sectionentsize	8
	.align		4
        /*0000*/ 	.word	0x00000000
	.align		4
        /*0004*/ 	.word	0xffffffff
	.align		4
        /*0008*/ 	.word	0x00000000
	.align		4
        /*000c*/ 	.word	0xfffffffe
	.align		4
        /*0010*/ 	.word	0x00000000
	.align		4
        /*0014*/ 	.word	0xfffffffd
	.align		4
        /*0018*/ 	.word	0x00000000
	.align		4
        /*001c*/ 	.word	0xfffffffc


//--------------------- .text._Z9rx_updatePfS_fS_S_ii --------------------------
	.section	.text._Z9rx_updatePfS_fS_S_ii,"ax",@progbits
	.align	128
        .global         _Z9rx_updatePfS_fS_S_ii
        .type           _Z9rx_updatePfS_fS_S_ii,@function
        .size           _Z9rx_updatePfS_fS_S_ii,(.L_x_2 - _Z9rx_updatePfS_fS_S_ii)
        .other          _Z9rx_updatePfS_fS_S_ii,@"STO_CUDA_ENTRY STV_DEFAULT"
_Z9rx_updatePfS_fS_S_ii:
.text._Z9rx_updatePfS_fS_S_ii:
[----:B------:R-:W-:Y:S01]  /*0000*/  LDC R1, c[0x0][0x37c] ;  /* 0x0000df00ff017b82 */ /* 0x000fe20000000800 */
[----:B------:R-:W0:Y:S07]  /*0010*/  S2R R0, SR_TID.Y ;  /* 0x0000000000007919 */ /* 0x000e2e0000002200 */
[----:B------:R-:W1:Y:S01]  /*0020*/  LDC R6, c[0x0][0x360] ;  /* 0x0000d800ff067b82 */ /* 0x000e620000000800 */
[----:B------:R-:W1:Y:S07]  /*0030*/  S2R R7, SR_TID.X ;  /* 0x0000000000077919 */ /* 0x000e6e0000002100 */
[----:B------:R-:W0:Y:S08]  /*0040*/  S2UR UR4, SR_CTAID.Y ;  /* 0x00000000000479c3 */ /* 0x000e300000002600 */
[----:B------:R-:W0:Y:S08]  /*0050*/  LDC R9, c[0x0][0x364] ;  /* 0x0000d900ff097b82 */ /* 0x000e300000000800 */
[----:B------:R-:W1:Y:S08]  /*0060*/  S2UR UR6, SR_CTAID.X ;  /* 0x00000000000679c3 */ /* 0x000e700000002500 */
[----:B------:R-:W2:Y:S08]  /*0070*/  LDC R11, c[0x0][0x3a8] ;  /* 0x0000ea00ff0b7b82 */ /* 0x000eb00000000800 */
[----:B------:R-:W3:Y:S01]  /*0080*/  LDC.64 R2, c[0x0][0x398] ;  /* 0x0000e600ff027b82 */ /* 0x000ee20000000a00 */
[----:B0-----:R-:W-:Y:S01]  /*0090*/  IMAD R0, R9, UR4, R0 ;  /* 0x0000000409007c24 */ /* 0x001fe2000f8e0200 */
[----:B------:R-:W0:Y:S06]  /*00a0*/  LDCU.64 UR4, c[0x0][0x358] ;  /* 0x00006b00ff0477ac */ /* 0x000e2c0008000a00 */
[----:B------:R-:W4:Y:S01]  /*00b0*/  LDC.64 R4, c[0x0][0x380] ;  /* 0x0000e000ff047b82 */ /* 0x000f220000000a00 */
[----:B-1----:R-:W-:Y:S01]  /*00c0*/  IMAD R7, R6, UR6, R7 ;  /* 0x0000000606077c24 */ /* 0x002fe2000f8e0207 */
[----:B------:R-:W1:Y:S01]  /*00d0*/  LDCU UR6, c[0x0][0x390] ;  /* 0x00007200ff0677ac */ /* 0x000e620008000800 */
[----:B--2---:R-:W-:-:S05]  /*00e0*/  IMAD R0, R0, R11, R11 ;  /* 0x0000000b00007224 */ /* 0x004fca00078e020b */
[----:B------:R-:W2:Y:S01]  /*00f0*/  LDC.64 R8, c[0x0][0x388] ;  /* 0x0000e200ff087b82 */ /* 0x000ea20000000a00 */
[----:B------:R-:W-:-:S07]  /*0100*/  IADD3 R11, PT, PT, R7, 0x1, R0 ;  /* 0x00000001070b7810 */ /* 0x000fce0007ffe000 */
[----:B------:R-:W5:Y:S01]  /*0110*/  LDC.64 R6, c[0x0][0x3a0] ;  /* 0x0000e800ff067b82 */ /* 0x000f620000000a00 */
[----:B---3--:R-:W-:-:S04]  /*0120*/  IMAD.WIDE R2, R11, 0x4, R2 ;  /* 0x000000040b027825 */ /* 0x008fc800078e0202 */
[C---:B----4-:R-:W-:Y:S02]  /*0130*/  IMAD.WIDE R4, R11.reuse, 0x4, R4 ;  /* 0x000000040b047825 */ /* 0x050fe400078e0204 */
[----:B0-----:R-:W1:Y:S04]  /*0140*/  LDG.E R2, desc[UR4][R2.64] ;  /* 0x0000000402027981 */ /* 0x001e68000c1e1900 */
[----:B------:R-:W1:Y:S01]  /*0150*/  LDG.E R13, desc[UR4][R4.64] ;  /* 0x00000004040d7981 */ /* 0x000e62000c1e1900 */
[----:B--2---:R-:W-:-:S04]  /*0160*/  IMAD.WIDE R8, R11, 0x4, R8 ;  /* 0x000000040b087825 */ /* 0x004fc800078e0208 */
[----:B-----5:R-:W-:-:S04]  /*0170*/  IMAD.WIDE R6, R11, 0x4, R6 ;  /* 0x000000040b067825 */ /* 0x020fc800078e0206 */
[----:B-1----:R-:W-:-:S05]  /*0180*/  FFMA R13, R2, UR6, R13 ;  /* 0x00000006020d7c23 */ /* 0x002fca000800000d */
[----:B------:R-:W-:Y:S04]  /*0190*/  STG.E desc[UR4][R4.64], R13 ;  /* 0x0000000d04007986 */ /* 0x000fe8000c101904 */
[----:B------:R-:W2:Y:S04]  /*01a0*/  LDG.E R6, desc[UR4][R6.64] ;  /* 0x0000000406067981 */ /* 0x000ea8000c1e1900 */
[----:B------:R-:W2:Y:S02]  /*01b0*/  LDG.E R11, desc[UR4][R8.64] ;  /* 0x00000004080b7981 */ /* 0x000ea4000c1e1900 */
[----:B--2---:R-:W-:-:S05]  /*01c0*/  FFMA R11, R6, UR6, R11 ;  /* 0x00000006060b7c23 */ /* 0x004fca000800000b */
[----:B------:R-:W-:Y:S01]  /*01d0*/  STG.E desc[UR4][R8.64], R11 ;  /* 0x0000000b08007986 */ /* 0x000fe2000c101904 */
[----:B------:R-:W-:Y:S05]  /*01e0*/  EXIT ;  /* 0x000000000000794d */ /* 0x000fea0003800000 */
.L_x_0:
[----:B------:R-:W-:-:S00]  /*01f0*/  BRA `(.L_x_0) ;  /* 0xfffffffc00fc7947 */ /* 0x000fc0000383ffff */
[----:B------:R-:W-:-:S00]  /*0200*/  NOP ;  /* 0x0000000000007918 */ /* 0x000fc00000000000 */
[----:B------:R-:W-:-:S00]  /*0210*/  NOP ;  /* 0x0000000000007918 */ /* 0x000fc00000000000 */
[----:B------:R-:W-:-:S00]  /*0220*/  NOP ;  /* 0x0000000000007918 */ /* 0x000fc00000000000 */
[----:B------:R-:W-:-:S00]  /*0230*/  NOP ;  /* 0x0000000000007918 */ /* 0x000fc00000000000 */
[----:B------:R-:W-:-:S00]  /*0240*/  NOP ;  /* 0x0000000000007918 */ /* 0x000fc00000000000 */
[----:B------:R-:W-:-:S00]  /*0250*/  NOP ;  /* 0x0000000000007918 */ /* 0x000fc00000000000 */
[----:B------:R-:W-:-:S00]  /*0260*/  NOP ;  /* 0x0000000000007918 */ /* 0x000fc00000000000 */
[----:B------:R-:W-:-:S00]  /*0270*/  NOP ;  /* 0x0000000000007918 */ /* 0x000fc00000000000 */
.L_x_2:


//--------------------- .text._Z12CGradientGPUPfS_S_iif --------------------------
	.section	.text._Z12CGradientGPUPfS_S_iif,"ax",@progbits
	.align	128
        .global         _Z12CGradientGPUPfS_S_iif
        .type           _Z12CGradientGPUPfS_S_iif,@function
        .size           _Z12CGradientGPUPfS_S_iif,(.L_x_3 - _Z12CGradientGPUPfS_S_iif)
        .other          _Z12CGradientGPUPfS_S_iif,@"STO_CUDA_ENTRY STV_DEFAULT"
_Z12CGradientGPUPfS_S_iif:
.text._Z12CGradientGPUPfS_S_iif:
[----:B------:R-:W-:Y:S01]  /*0000*/  LDC R1, c[0x0][0x37c] ;  /* 0x0000df00ff017b82 */ /* 0x000fe20000000800 */
[----:B------:R-:W0:Y:S07]  /*0010*/  S2R R2, SR_TID.Y ;  /* 0x0000000000027919 */ /* 0x000e2e0000002200 */
[----:B------:R-:W1:Y:S01]  /*0020*/  LDC R3, c[0x0][0x360] ;  /* 0x0000d800ff037b82 */ /* 0x000e620000000800 */
[----:B------:R-:W2:Y:S01]  /*0030*/  LDCU.64 UR6, c[0x0][0x380] ;  /* 0x00007000ff0677ac */ /* 0x000ea20008000a00 */
[----:B------:R-:W1:Y:S06]  /*0040*/  S2R R0, SR_TID.X ;  /* 0x0000000000007919 */ /* 0x000e6c0000002100 */
[----:B------:R-:W0:Y:S08]  /*0050*/  S2UR UR5, SR_CTAID.Y ;  /* 0x00000000000579c3 */ /* 0x000e300000002600 */
[----:B------:R-:W0:Y:S08]  /*0060*/  LDC R5, c[0x0][0x364] ;  /* 0x0000d900ff057b82 */ /* 0x000e300000000800 */
[----:B------:R-:W3:Y:S08]  /*0070*/  LDC R8, c[0x0][0x398] ;  /* 0x0000e600ff087b82 */ /* 0x000ef00000000800 */
[----:B------:R-:W1:Y:S08]  /*0080*/  S2UR UR4, SR_CTAID.X ;  /* 0x00000000000479c3 */ /* 0x000e700000002500 */
[----:B------:R-:W4:Y:S01]  /*0090*/  LDC.64 R6, c[0x0][0x380] ;  /* 0x0000e000ff067b82 */ /* 0x000f220000000a00 */
[----:B0-----:R-:W-:-:S04]  /*00a0*/  IMAD R2, R5, UR5, R2 ;  /* 0x0000000505027c24 */ /* 0x001fc8000f8e0202 */
[----:B---3--:R-:W-:-:S04]  /*00b0*/  IMAD R9, R2, R8, R8 ;  /* 0x0000000802097224 */ /* 0x008fc800078e0208 */
[--C-:B------:R-:W-:Y:S02]  /*00c0*/  IMAD.IADD R11, R9, 0x1, R8.reuse ;  /* 0x00000001090b7824 */ /* 0x100fe400078e0208 */
[----:B------:R-:W-:Y:S02]  /*00d0*/  IMAD.MOV R8, RZ, RZ, -R8 ;  /* 0x000000ffff087224 */ /* 0x000fe400078e0a08 */
[----:B-1----:R-:W-:Y:S01]  /*00e0*/  IMAD R0, R3, UR4, R0 ;  /* 0x0000000403007c24 */ /* 0x002fe2000f8e0200 */
[----:B------:R-:W0:Y:S01]  /*00f0*/  LDCU.64 UR4, c[0x0][0x358] ;  /* 0x00006b00ff0477ac */ /* 0x000e220008000a00 */
[----:B------:R-:W1:Y:S01]  /*0100*/  LDC.64 R2, c[0x0][0x390] ;  /* 0x0000e400ff027b82 */ /* 0x000e620000000a00 */
[----:B------:R-:W-:Y:S02]  /*0110*/  LEA R13, R8, R11, 0x1 ;  /* 0x0000000b080d7211 */ /* 0x000fe400078e08ff */
[----:B------:R-:W-:Y:S02]  /*0120*/  SHF.R.S32.HI R4, RZ, 0x1f, R0 ;  /* 0x0000001fff047819 */ /* 0x000fe40000011400 */
[----:B------:R-:W-:-:S02]  /*0130*/  IADD3 R14, P0, PT, R0, R9, RZ ;  /* 0x00000009000e7210 */ /* 0x000fc40007f1e0ff */
[C---:B------:R-:W-:Y:S02]  /*0140*/  IADD3 R12, P1, PT, R0.reuse, R11, RZ ;  /* 0x0000000b000c7210 */ /* 0x040fe40007f3e0ff */
[----:B------:R-:W-:Y:S02]  /*0150*/  IADD3 R5, PT, PT, R0, R9, RZ ;  /* 0x0000000900057210 */ /* 0x000fe40007ffe0ff */
[-C--:B------:R-:W-:Y:S02]  /*0160*/  LEA.HI.X.SX32 R15, R9, R4.reuse, 0x1, P0 ;  /* 0x00000004090f7211 */ /* 0x080fe400000f0eff */
[----:B--2---:R-:W-:Y:S01]  /*0170*/  LEA R10, P0, R14, UR6, 0x2 ;  /* 0x000000060e0a7c11 */ /* 0x004fe2000f8010ff */
[----:B----4-:R-:W-:Y:S01]  /*0180*/  IMAD.WIDE R6, R5, 0x4, R6 ;  /* 0x0000000405067825 */ /* 0x010fe200078e0206 */
[----:B------:R-:W-:Y:S02]  /*0190*/  LEA.HI.X.SX32 R9, R11, R4, 0x1, P1 ;  /* 0x000000040b097211 */ /* 0x000fe400008f0eff */
[----:B------:R-:W-:-:S02]  /*01a0*/  LEA R8, P1, R12, UR6, 0x2 ;  /* 0x000000060c087c11 */ /* 0x000fc4000f8210ff */
[----:B------:R-:W-:Y:S01]  /*01b0*/  IADD3 R0, P2, PT, R0, R13, RZ ;  /* 0x0000000d00007210 */ /* 0x000fe20007f5e0ff */
[----:B0-----:R-:W2:Y:S01]  /*01c0*/  LDG.E R7, desc[UR4][R6.64] ;  /* 0x0000000406077981 */ /* 0x001ea2000c1e1900 */
[----:B------:R-:W-:Y:S02]  /*01d0*/  LEA.HI.X R11, R14, UR7, R15, 0x2, P0 ;  /* 0x000000070e0b7c11 */ /* 0x000fe400080f140f */
[----:B------:R-:W-:Y:S01]  /*01e0*/  LEA.HI.X R9, R12, UR7, R9, 0x2, P1 ;  /* 0x000000070c097c11 */ /* 0x000fe200088f1409 */
[----:B-1----:R-:W-:Y:S01]  /*01f0*/  IMAD.WIDE R2, R5, 0x4, R2 ;  /* 0x0000000405027825 */ /* 0x002fe200078e0202 */
[----:B------:R-:W-:Y:S01]  /*0200*/  LEA.HI.X.SX32 R13, R13, R4, 0x1, P2 ;  /* 0x000000040d0d7211 */ /* 0x000fe200010f0eff */
[----:B------:R-:W2:Y:S01]  /*0210*/  LDG.E R10, desc[UR4][R10.64+0x8] ;  /* 0x000008040a0a7981 */ /* 0x000ea2000c1e1900 */
[C---:B------:R-:W-:Y:S01]  /*0220*/  LEA R12, P0, R0.reuse, UR6, 0x2 ;  /* 0x00000006000c7c11 */ /* 0x040fe2000f8010ff */
[----:B------:R-:W0:Y:S02]  /*0230*/  LDC R4, c[0x0][0x3a0] ;  /* 0x0000e800ff047b82 */ /* 0x000e240000000800 */
[----:B------:R-:W3:Y:S01]  /*0240*/  LDG.E R9, desc[UR4][R8.64+0x4] ;  /* 0x0000040408097981 */ /* 0x000ee2000c1e1900 */
[----:B------:R-:W-:-:S03]  /*0250*/  LEA.HI.X R13, R0, UR7, R13, 0x2, P0 ;  /* 0x00000007000d7c11 */ /* 0x000fc600080f140d */
[----:B------:R-:W4:Y:S02]  /*0260*/  LDG.E R2, desc[UR4][R2.64+0x4] ;  /* 0x0000040402027981 */ /* 0x000f24000c1e1900 */
[----:B------:R-:W1:Y:S02]  /*0270*/  LDC.64 R14, c[0x0][0x388] ;  /* 0x0000e200ff0e7b82 */ /* 0x000e640000000a00 */
[----:B------:R-:W5:Y:S01]  /*0280*/  LDG.E R13, desc[UR4][R12.64+0x4] ;  /* 0x000004040c0d7981 */ /* 0x000f62000c1e1900 */
[----:B--2---:R-:W-:-:S04]  /*0290*/  FADD R0, R10, R7 ;  /* 0x000000070a007221 */ /* 0x004fc80000000000 */
[----:B---3--:R-:W-:Y:S01]  /*02a0*/  FADD R0, R0, R9 ;  /* 0x0000000900007221 */ /* 0x008fe20000000000 */
[----:B0-----:R-:W-:-:S03]  /*02b0*/  FMUL R7, R4, R4 ;  /* 0x0000000404077220 */ /* 0x001fc60000400000 */
[----:B-----5:R-:W-:-:S04]  /*02c0*/  FADD R0, R0, R13 ;  /* 0x0000000d00007221 */ /* 0x020fc80000000000 */
[----:B----4-:R-:W-:Y:S01]  /*02d0*/  FFMA R0, -R7, R2, R0 ;  /* 0x0000000207007223 */ /* 0x010fe20000000100 */
[----:B-1----:R-:W-:-:S04]  /*02e0*/  IMAD.WIDE R4, R5, 0x4, R14 ;  /* 0x0000000405047825 */ /* 0x002fc800078e020e */
[----:B------:R-:W-:-:S05]  /*02f0*/  FMUL R7, R0, 0.25 ;  /* 0x3e80000000077820 */ /* 0x000fca0000400000 */
[----:B------:R-:W-:Y:S01]  /*0300*/  STG.E desc[UR4][R4.64+0x4], R7 ;  /* 0x0000040704007986 */ /* 0x000fe2000c101904 */
[----:B------:R-:W-:Y:S05]  /*0310*/  EXIT ;  /* 0x000000000000794d */ /* 0x000fea0003800000 */
.L_x_1:
        /* <DEDUP_REMOVED lines=14> */
.L_x_3:


//--------------------- .nv.shared.reserved.0     --------------------------
	.section	.nv.shared.reserved.0,"aw",@nobits
	.weak		__nv_reservedSMEM_offset_0_alias
	.size		__nv_reservedSMEM_offset_0_alias, 0, 64
	.other		__nv_reservedSMEM_offset_0_alias,@"STO_CUDA_RESERVED_SHARED STV_DEFAULT"
__nv_reservedSMEM_offset_0_alias:
	.zero		0
	.zero		64


//--------------------- .nv.constant0._Z9rx_updatePfS_fS_S_ii --------------------------
	.section	.nv.constant0._Z9rx_updatePfS_fS_S_ii,"a",@progbits
	.sectionflags	@""
	.align	4
.nv.constant0._Z9rx_updatePfS_fS_S_ii:
	.zero		944


//--------------------- .nv.constant0._Z12CGradientGPUPfS_S_iif --------------------------
	.section	.nv.constant0._Z12CGradientGPUPfS_S_iif,"a",@progbits
	.sectionflags	@""
	.align	4
.nv.constant0._Z12CGradientGPUPfS_S_iif:
	.zero		932


//--------------------- SYMBOLS --------------------------

	.type		.nv.reservedSmem.offset0,@object
	.size		.nv.reservedSmem.offset0,0x4
